//
// Generated by NVIDIA NVVM Compiler
//
// Compiler Build ID: CL-36424714
// Cuda compilation tools, release 13.0, V13.0.88
// Based on NVVM 20.0.0
//

.version 9.0
.target sm_100
.address_size 64

	// .globl	_Z3addPiS_S_

.visible .entry _Z3addPiS_S_(
	.param .u64 .ptr .align 1 _Z3addPiS_S__param_0,
	.param .u64 .ptr .align 1 _Z3addPiS_S__param_1,
	.param .u64 .ptr .align 1 _Z3addPiS_S__param_2
)
{
	.reg .pred 	%p<2>;
	.reg .b32 	%r<5>;
	.reg .b64 	%rd<11>;

	ld.param.u64 	%rd1, [_Z3addPiS_S__param_0];
	ld.param.u64 	%rd2, [_Z3addPiS_S__param_1];
	ld.param.u64 	%rd3, [_Z3addPiS_S__param_2];
	mov.u32 	%r1, %ctaid.x;
	setp.gt.u32 	%p1, %r1, 9;
	@%p1 bra 	$L__BB0_2;
	cvta.to.global.u64 	%rd4, %rd1;
	cvta.to.global.u64 	%rd5, %rd2;
	cvta.to.global.u64 	%rd6, %rd3;
	mul.wide.u32 	%rd7, %r1, 4;
	add.s64 	%rd8, %rd4, %rd7;
	ld.global.u32 	%r2, [%rd8];
	add.s64 	%rd9, %rd5, %rd7;
	ld.global.u32 	%r3, [%rd9];
	add.s32 	%r4, %r3, %r2;
	add.s64 	%rd10, %rd6, %rd7;
	st.global.u32 	[%rd10], %r4;
$L__BB0_2:
	ret;

}
	// .globl	_Z3redPfii
.visible .entry _Z3redPfii(
	.param .u64 .ptr .align 1 _Z3redPfii_param_0,
	.param .u32 _Z3redPfii_param_1,
	.param .u32 _Z3redPfii_param_2
)
{
	.reg .b32 	%r<15>;
	.reg .b32 	%f<7>;
	.reg .b64 	%rd<5>;

	ld.param.u64 	%rd1, [_Z3redPfii_param_0];
	ld.param.u32 	%r1, [_Z3redPfii_param_1];
	ld.param.u32 	%r2, [_Z3redPfii_param_2];
	cvta.to.global.u64 	%rd2, %rd1;
	mov.u32 	%r3, %ctaid.x;
	mov.u32 	%r4, %ntid.x;
	mov.u32 	%r5, %tid.x;
	mad.lo.s32 	%r6, %r3, %r4, %r5;
	mov.u32 	%r7, %ctaid.y;
	mov.u32 	%r8, %ntid.y;
	mov.u32 	%r9, %tid.y;
	mad.lo.s32 	%r10, %r7, %r8, %r9;
	mad.lo.s32 	%r11, %r1, %r10, %r6;
	shl.b32 	%r12, %r11, 2;
	mul.wide.u32 	%rd3, %r12, 4;
	add.s64 	%rd4, %rd2, %rd3;
	mov.b32 	%r13, 1056964608;
	st.global.u32 	[%rd4], %r13;
	cvt.rn.f32.u32 	%f1, %r10;
	cvt.rn.f32.s32 	%f2, %r2;
	div.rn.f32 	%f3, %f1, %f2;
	st.global.f32 	[%rd4+4], %f3;
	cvt.rn.f32.u32 	%f4, %r6;
	cvt.rn.f32.s32 	%f5, %r1;
	div.rn.f32 	%f6, %f4, %f5;
	st.global.f32 	[%rd4+8], %f6;
	mov.b32 	%r14, 1065353216;
	st.global.u32 	[%rd4+12], %r14;
	ret;

}


// ===== COMPILED SASS (sm_100) =====

	.target	sm_100

	.elftype	@"ET_EXEC"


//--------------------- .note.nv.tkinfo           --------------------------
	.section	.note.nv.tkinfo,"",@"SHT_NOTE"
	.sectionflags	@"SHF_NOTE_NV_TKINFO"
	.tkinfo
        /*0018*/ 	.word	0x00000002
        /*0030*/ 	.string	""
        /*0030*/ 	.string	"ptxas"
        /*0030*/ 	.string	"Cuda compilation tools, release 13.0, V13.0.88"
        /*0030*/ 	.string	"Build cuda_13.0.r13.0/compiler.36424714_0"
        /*0030*/ 	.string	"-arch sm_100 -m 64 "



//--------------------- .note.nv.cuinfo           --------------------------
	.section	.note.nv.cuinfo,"",@"SHT_NOTE"
	.sectionflags	@"SHF_NOTE_NV_CUINFO"
        /*0018*/ 	.short	0x0002
        /*001a*/ 	.short	0x0064
        /*001c*/ 	.short	0x0082
	.zero		2


//--------------------- .nv.info                  --------------------------
	.section	.nv.info,"",@"SHT_CUDA_INFO"
	.align	4


	//----- nvinfo : EIATTR_REGCOUNT
	.align		4
        /*0000*/ 	.byte	0x04, 0x2f
        /*0002*/ 	.short	(.L_1 - .L_0)
	.align		4
.L_0:
        /*0004*/ 	.word	index@(_Z3addPiS_S_)
        /*0008*/ 	.word	0x0000000c


	//----- nvinfo : EIATTR_FRAME_SIZE
	.align		4
.L_1:
        /*000c*/ 	.byte	0x04, 0x11
        /*000e*/ 	.short	(.L_3 - .L_2)
	.align		4
.L_2:
        /*0010*/ 	.word	index@(_Z3addPiS_S_)
        /*0014*/ 	.word	0x00000000


	//----- nvinfo : EIATTR_REGCOUNT
	.align		4
.L_3:
        /*0018*/ 	.byte	0x04, 0x2f
        /*001a*/ 	.short	(.L_5 - .L_4)
	.align		4
.L_4:
        /*001c*/ 	.word	index@(_Z3redPfii)
        /*0020*/ 	.word	0x00000011


	//----- nvinfo : EIATTR_FRAME_SIZE
	.align		4
.L_5:
        /*0024*/ 	.byte	0x04, 0x11
        /*0026*/ 	.short	(.L_7 - .L_6)
	.align		4
.L_6:
        /*0028*/ 	.word	index@($__internal_0_$__cuda_sm3x_div_rn_noftz_f32_slowpath)
        /*002c*/ 	.word	0x00000000


	//----- nvinfo : EIATTR_FRAME_SIZE
	.align		4
.L_7:
        /*0030*/ 	.byte	0x04, 0x11
        /*0032*/ 	.short	(.L_9 - .L_8)
	.align		4
.L_8:
        /*0034*/ 	.word	index@(_Z3redPfii)
        /*0038*/ 	.word	0x00000000


	//----- nvinfo : EIATTR_MIN_STACK_SIZE
	.align		4
.L_9:
        /*003c*/ 	.byte	0x04, 0x12
        /*003e*/ 	.short	(.L_11 - .L_10)
	.align		4
.L_10:
        /*0040*/ 	.word	index@(_Z3redPfii)
        /*0044*/ 	.word	0x00000000


	//----- nvinfo : EIATTR_MIN_STACK_SIZE
	.align		4
.L_11:
        /*0048*/ 	.byte	0x04, 0x12
        /*004a*/ 	.short	(.L_13 - .L_12)
	.align		4
.L_12:
        /*004c*/ 	.word	index@(_Z3addPiS_S_)
        /*0050*/ 	.word	0x00000000
.L_13:


//--------------------- .nv.compat                --------------------------
	.section	.nv.compat,"",@"SHT_CUDA_COMPAT_INFO"
	.align	4
        /*0000*/ 	.byte	0x02, 0x09, 0x00, 0x00, 0x02, 0x02, 0x01, 0x00, 0x02, 0x05, 0x05, 0x00, 0x03, 0x07, 0x01, 0x01
        /*0010*/ 	.byte	0x02, 0x03, 0x00, 0x00, 0x02, 0x06, 0x01, 0x00, 0x04, 0x0b, 0x08, 0x00, 0x01, 0x00, 0x00, 0x00
        /*0020*/ 	.byte	0x00, 0x00, 0x00, 0x00


//--------------------- .nv.info._Z3redPfii       --------------------------
	.section	.nv.info._Z3redPfii,"",@"SHT_CUDA_INFO"
	.sectionflags	@""
	.align	4


	//----- nvinfo : EIATTR_CUDA_API_VERSION
	.align		4
        /*0000*/ 	.byte	0x04, 0x37
        /*0002*/ 	.short	(.L_15 - .L_14)
.L_14:
        /*0004*/ 	.word	0x00000082


	//----- nvinfo : EIATTR_KPARAM_INFO
	.align		4
.L_15:
        /*0008*/ 	.byte	0x04, 0x17
        /*000a*/ 	.short	(.L_17 - .L_16)
.L_16:
        /*000c*/ 	.word	0x00000000
        /*0010*/ 	.short	0x0002
        /*0012*/ 	.short	0x000c
        /*0014*/ 	.byte	0x00, 0xf0, 0x11, 0x00


	//----- nvinfo : EIATTR_KPARAM_INFO
	.align		4
.L_17:
        /*0018*/ 	.byte	0x04, 0x17
        /*001a*/ 	.short	(.L_19 - .L_18)
.L_18:
        /*001c*/ 	.word	0x00000000
        /*0020*/ 	.short	0x0001
        /*0022*/ 	.short	0x0008
        /*0024*/ 	.byte	0x00, 0xf0, 0x11, 0x00


	//----- nvinfo : EIATTR_KPARAM_INFO
	.align		4
.L_19:
        /*0028*/ 	.byte	0x04, 0x17
        /*002a*/ 	.short	(.L_21 - .L_20)
.L_20:
        /*002c*/ 	.word	0x00000000
        /*0030*/ 	.short	0x0000
        /*0032*/ 	.short	0x0000
        /*0034*/ 	.byte	0x00, 0xf5, 0x21, 0x00


	//----- nvinfo : EIATTR_SPARSE_MMA_MASK
	.align		4
.L_21:
        /*0038*/ 	.byte	0x03, 0x50
        /*003a*/ 	.short	0x0000


	//----- nvinfo : EIATTR_MAXREG_COUNT
	.align		4
        /*003c*/ 	.byte	0x03, 0x1b
        /*003e*/ 	.short	0x00ff


	//----- nvinfo : EIATTR_MERCURY_ISA_VERSION
	.align		4
        /*0040*/ 	.byte	0x03, 0x5f
        /*0042*/ 	.short	0x0101


	//----- nvinfo : EIATTR_VRC_CTA_INIT_COUNT
	.align		4
        /*0044*/ 	.byte	0x02, 0x4a
	.zero		1
	.zero		1


	//----- nvinfo : EIATTR_EXIT_INSTR_OFFSETS
	.align		4
        /*0048*/ 	.byte	0x04, 0x1c
        /*004a*/ 	.short	(.L_23 - .L_22)


	//   ....[0]....
.L_22:
        /*004c*/ 	.word	0x00000360


	//----- nvinfo : EIATTR_CRS_STACK_SIZE
	.align		4
.L_23:
        /*0050*/ 	.byte	0x04, 0x1e
        /*0052*/ 	.short	(.L_25 - .L_24)
.L_24:
        /*0054*/ 	.word	0x00000000


	//----- nvinfo : EIATTR_CBANK_PARAM_SIZE
	.align		4
.L_25:
        /*0058*/ 	.byte	0x03, 0x19
        /*005a*/ 	.short	0x0010


	//----- nvinfo : EIATTR_PARAM_CBANK
	.align		4
        /*005c*/ 	.byte	0x04, 0x0a
        /*005e*/ 	.short	(.L_27 - .L_26)
	.align		4
.L_26:
        /*0060*/ 	.word	index@(.nv.constant0._Z3redPfii)
        /*0064*/ 	.short	0x0380
        /*0066*/ 	.short	0x0010


	//----- nvinfo : EIATTR_SW_WAR
	.align		4
.L_27:
        /*0068*/ 	.byte	0x04, 0x36
        /*006a*/ 	.short	(.L_29 - .L_28)
.L_28:
        /*006c*/ 	.word	0x00000008
.L_29:


//--------------------- .nv.info._Z3addPiS_S_     --------------------------
	.section	.nv.info._Z3addPiS_S_,"",@"SHT_CUDA_INFO"
	.sectionflags	@""
	.align	4


	//----- nvinfo : EIATTR_CUDA_API_VERSION
	.align		4
        /*0000*/ 	.byte	0x04, 0x37
        /*0002*/ 	.short	(.L_31 - .L_30)
.L_30:
        /*0004*/ 	.word	0x00000082


	//----- nvinfo : EIATTR_KPARAM_INFO
	.align		4
.L_31:
        /*0008*/ 	.byte	0x04, 0x17
        /*000a*/ 	.short	(.L_33 - .L_32)
.L_32:
        /*000c*/ 	.word	0x00000000
        /*0010*/ 	.short	0x0002
        /*0012*/ 	.short	0x0010
        /*0014*/ 	.byte	0x00, 0xf5, 0x21, 0x00


	//----- nvinfo : EIATTR_KPARAM_INFO
	.align		4
.L_33:
        /*0018*/ 	.byte	0x04, 0x17
        /*001a*/ 	.short	(.L_35 - .L_34)
.L_34:
        /*001c*/ 	.word	0x00000000
        /*0020*/ 	.short	0x0001
        /*0022*/ 	.short	0x0008
        /*0024*/ 	.byte	0x00, 0xf5, 0x21, 0x00


	//----- nvinfo : EIATTR_KPARAM_INFO
	.align		4
.L_35:
        /*0028*/ 	.byte	0x04, 0x17
        /*002a*/ 	.short	(.L_37 - .L_36)
.L_36:
        /*002c*/ 	.word	0x00000000
        /*0030*/ 	.short	0x0000
        /*0032*/ 	.short	0x0000
        /*0034*/ 	.byte	0x00, 0xf5, 0x21, 0x00


	//----- nvinfo : EIATTR_SPARSE_MMA_MASK
	.align		4
.L_37:
        /*0038*/ 	.byte	0x03, 0x50
        /*003a*/ 	.short	0x0000


	//----- nvinfo : EIATTR_MAXREG_COUNT
	.align		4
        /*003c*/ 	.byte	0x03, 0x1b
        /*003e*/ 	.short	0x00ff


	//----- nvinfo : EIATTR_MERCURY_ISA_VERSION
	.align		4
        /*0040*/ 	.byte	0x03, 0x5f
        /*0042*/ 	.short	0x0101


	//----- nvinfo : EIATTR_VRC_CTA_INIT_COUNT
	.align		4
        /*0044*/ 	.byte	0x02, 0x4a
	.zero		1
	.zero		1


	//----- nvinfo : EIATTR_EXIT_INSTR_OFFSETS
	.align		4
        /*0048*/ 	.byte	0x04, 0x1c
        /*004a*/ 	.short	(.L_39 - .L_38)


	//   ....[0]....
.L_38:
        /*004c*/ 	.word	0x00000030


	//   ....[1]....
        /*0050*/ 	.word	0x000000f0


	//----- nvinfo : EIATTR_CBANK_PARAM_SIZE
	.align		4
.L_39:
        /*0054*/ 	.byte	0x03, 0x19
        /*0056*/ 	.short	0x0018


	//----- nvinfo : EIATTR_PARAM_CBANK
	.align		4
        /*0058*/ 	.byte	0x04, 0x0a
        /*005a*/ 	.short	(.L_41 - .L_40)
	.align		4
.L_40:
        /*005c*/ 	.word	index@(.nv.constant0._Z3addPiS_S_)
        /*0060*/ 	.short	0x0380
        /*0062*/ 	.short	0x0018


	//----- nvinfo : EIATTR_SW_WAR
	.align		4
.L_41:
        /*0064*/ 	.byte	0x04, 0x36
        /*0066*/ 	.short	(.L_43 - .L_42)
.L_42:
        /*0068*/ 	.word	0x00000008
.L_43:


//--------------------- .nv.callgraph             --------------------------
	.section	.nv.callgraph,"",@"SHT_CUDA_CALLGRAPH"
	.align	4
	.sectionentsize	8
	.align		4
        /*0000*/ 	.word	0x00000000
	.align		4
        /*0004*/ 	.word	0xffffffff
	.align		4
        /*0008*/ 	.word	0x00000000
	.align		4
        /*000c*/ 	.word	0xfffffffe
	.align		4
        /*0010*/ 	.word	0x00000000
	.align		4
        /*0014*/ 	.word	0xfffffffd
	.align		4
        /*0018*/ 	.word	0x00000000
	.align		4
        /*001c*/ 	.word	0xfffffffc


//--------------------- .text._Z3redPfii          --------------------------
	.section	.text._Z3redPfii,"ax",@progbits
	.align	128
        .global         _Z3redPfii
        .type           _Z3redPfii,@function
        .size           _Z3redPfii,(.L_x_17 - _Z3redPfii)
        .other          _Z3redPfii,@"STO_CUDA_ENTRY STV_DEFAULT"
_Z3redPfii:
.text._Z3redPfii:
[----:B------:R-:W-:Y:S01]  /*0000*/  LDC R1, c[0x0][0x37c] ;  /* 0x0000df00ff017b82 */ /* 0x000fe20000000800 */
[----:B------:R-:W0:Y:S07]  /*0010*/  S2R R3, SR_TID.X ;  /* 0x0000000000037919 */ /* 0x000e2e0000002100 */
[----:B------:R-:W0:Y:S01]  /*0020*/  S2UR UR4, SR_CTAID.X ;  /* 0x00000000000479c3 */ /* 0x000e220000002500 */
[----:B------:R-:W1:Y:S01]  /*0030*/  LDCU.64 UR6, c[0x0][0x388] ;  /* 0x00007100ff0677ac */ /* 0x000e620008000a00 */
[----:B------:R-:W-:Y:S01]  /*0040*/  IMAD.MOV.U32 R11, RZ, RZ, 0x3f000000 ;  /* 0x3f000000ff0b7424 */ /* 0x000fe200078e00ff */
[----:B------:R-:W2:Y:S01]  /*0050*/  S2R R7, SR_TID.Y ;  /* 0x0000000000077919 */ /* 0x000ea20000002200 */
[----:B------:R-:W-:Y:S04]  /*0060*/  BSSY.RECONVERGENT B0, `(.L_x_0) ;  /* 0x000001a000007945 */ /* 0x000fe80003800200 */
[----:B------:R-:W0:Y:S08]  /*0070*/  LDC R2, c[0x0][0x360] ;  /* 0x0000d800ff027b82 */ /* 0x000e300000000800 */
[----:B------:R-:W2:Y:S01]  /*0080*/  S2UR UR5, SR_CTAID.Y ;  /* 0x00000000000579c3 */ /* 0x000ea20000002600 */
[----:B-1----:R-:W-:-:S04]  /*0090*/  I2FP.F32.S32 R9, UR7 ;  /* 0x0000000700097c45 */ /* 0x002fc80008201400 */
[----:B------:R-:W1:Y:S03]  /*00a0*/  MUFU.RCP R6, R9 ;  /* 0x0000000900067308 */ /* 0x000e660000001000 */
[----:B------:R-:W2:Y:S08]  /*00b0*/  LDC R0, c[0x0][0x364] ;  /* 0x0000d900ff007b82 */ /* 0x000eb00000000800 */
[----:B------:R-:W3:Y:S01]  /*00c0*/  LDC.64 R4, c[0x0][0x380] ;  /* 0x0000e000ff047b82 */ /* 0x000ee20000000a00 */
[----:B0-----:R-:W-:-:S02]  /*00d0*/  IMAD R2, R2, UR4, R3 ;  /* 0x0000000402027c24 */ /* 0x001fc4000f8e0203 */
[----:B--2---:R-:W-:Y:S01]  /*00e0*/  IMAD R3, R0, UR5, R7 ;  /* 0x0000000500037c24 */ /* 0x004fe2000f8e0207 */
[----:B------:R-:W0:Y:S03]  /*00f0*/  LDCU.64 UR4, c[0x0][0x358] ;  /* 0x00006b00ff0477ac */ /* 0x000e260008000a00 */
[----:B------:R-:W-:-:S04]  /*0100*/  IMAD R0, R3, UR6, R2 ;  /* 0x0000000603007c24 */ /* 0x000fc8000f8e0202 */
[----:B------:R-:W-:Y:S01]  /*0110*/  IMAD.SHL.U32 R7, R0, 0x4, RZ ;  /* 0x0000000400077824 */ /* 0x000fe200078e00ff */
[----:B------:R-:W-:-:S03]  /*0120*/  I2FP.F32.U32 R0, R3 ;  /* 0x0000000300007245 */ /* 0x000fc60000201000 */
[----:B---3--:R-:W-:Y:S01]  /*0130*/  IMAD.WIDE.U32 R4, R7, 0x4, R4 ;  /* 0x0000000407047825 */ /* 0x008fe200078e0004 */
[----:B------:R-:W2:Y:S03]  /*0140*/  FCHK P0, R0, R9 ;  /* 0x0000000900007302 */ /* 0x000ea60000000000 */
[----:B-1----:R-:W-:-:S04]  /*0150*/  FFMA R7, -R9, R6, 1 ;  /* 0x3f80000009077423 */ /* 0x002fc80000000106 */
[----:B------:R-:W-:Y:S01]  /*0160*/  FFMA R7, R6, R7, R6 ;  /* 0x0000000706077223 */ /* 0x000fe20000000006 */
[----:B0-----:R0:W-:Y:S03]  /*0170*/  STG.E desc[UR4][R4.64], R11 ;  /* 0x0000000b04007986 */ /* 0x0011e6000c101904 */
[----:B------:R-:W-:-:S04]  /*0180*/  FFMA R6, R0, R7, RZ ;  /* 0x0000000700067223 */ /* 0x000fc800000000ff */
[----:B------:R-:W-:-:S04]  /*0190*/  FFMA R3, -R9, R6, R0 ;  /* 0x0000000609037223 */ /* 0x000fc80000000100 */
[----:B------:R-:W-:Y:S01]  /*01a0*/  FFMA R3, R7, R3, R6 ;  /* 0x0000000307037223 */ /* 0x000fe20000000006 */
[----:B0-2---:R-:W-:Y:S06]  /*01b0*/  @!P0 BRA `(.L_x_1) ;  /* 0x0000000000108947 */ /* 0x005fec0003800000 */
[----:B------:R-:W-:Y:S01]  /*01c0*/  IMAD.MOV.U32 R3, RZ, RZ, R9 ;  /* 0x000000ffff037224 */ /* 0x000fe200078e0009 */
[----:B------:R-:W-:-:S07]  /*01d0*/  MOV R6, 0x1f0 ;  /* 0x000001f000067802 */ /* 0x000fce0000000f00 */
[----:B------:R-:W-:Y:S05]  /*01e0*/  CALL.REL.NOINC `($__internal_0_$__cuda_sm3x_div_rn_noftz_f32_slowpath) ;  /* 0x0000000000607944 */ /* 0x000fea0003c00000 */
[----:B------:R-:W-:-:S07]  /*01f0*/  IMAD.MOV.U32 R3, RZ, RZ, R0 ;  /* 0x000000ffff037224 */ /* 0x000fce00078e0000 */
.L_x_1:
[----:B------:R-:W-:Y:S05]  /*0200*/  BSYNC.RECONVERGENT B0 ;  /* 0x0000000000007941 */ /* 0x000fea0003800200 */
.L_x_0:
[----:B------:R-:W0:Y:S01]  /*0210*/  LDCU UR6, c[0x0][0x388] ;  /* 0x00007100ff0677ac */ /* 0x000e220008000800 */
[----:B------:R-:W-:Y:S01]  /*0220*/  I2FP.F32.U32 R0, R2 ;  /* 0x0000000200007245 */ /* 0x000fe20000201000 */
[----:B------:R1:W-:Y:S01]  /*0230*/  STG.E desc[UR4][R4.64+0x4], R3 ;  /* 0x0000040304007986 */ /* 0x0003e2000c101904 */
[----:B------:R-:W-:Y:S01]  /*0240*/  BSSY.RECONVERGENT B0, `(.L_x_2) ;  /* 0x000000e000007945 */ /* 0x000fe20003800200 */
[----:B0-----:R-:W-:-:S04]  /*0250*/  I2FP.F32.S32 R7, UR6 ;  /* 0x0000000600077c45 */ /* 0x001fc80008201400 */
[----:B------:R-:W0:Y:S08]  /*0260*/  MUFU.RCP R6, R7 ;  /* 0x0000000700067308 */ /* 0x000e300000001000 */
[----:B------:R-:W2:Y:S01]  /*0270*/  FCHK P0, R0, R7 ;  /* 0x0000000700007302 */ /* 0x000ea20000000000 */
[----:B0-----:R-:W-:-:S04]  /*0280*/  FFMA R9, -R7, R6, 1 ;  /* 0x3f80000007097423 */ /* 0x001fc80000000106 */
[----:B------:R-:W-:-:S04]  /*0290*/  FFMA R9, R6, R9, R6 ;  /* 0x0000000906097223 */ /* 0x000fc80000000006 */
[----:B------:R-:W-:-:S04]  /*02a0*/  FFMA R2, R0, R9, RZ ;  /* 0x0000000900027223 */ /* 0x000fc800000000ff */
[----:B------:R-:W-:-:S04]  /*02b0*/  FFMA R6, -R7, R2, R0 ;  /* 0x0000000207067223 */ /* 0x000fc80000000100 */
[----:B------:R-:W-:Y:S01]  /*02c0*/  FFMA R9, R9, R6, R2 ;  /* 0x0000000609097223 */ /* 0x000fe20000000002 */
[----:B-12---:R-:W-:Y:S06]  /*02d0*/  @!P0 BRA `(.L_x_3) ;  /* 0x0000000000108947 */ /* 0x006fec0003800000 */
[----:B------:R-:W-:Y:S01]  /*02e0*/  IMAD.MOV.U32 R3, RZ, RZ, R7 ;  /* 0x000000ffff037224 */ /* 0x000fe200078e0007 */
[----:B------:R-:W-:-:S07]  /*02f0*/  MOV R6, 0x310 ;  /* 0x0000031000067802 */ /* 0x000fce0000000f00 */
[----:B------:R-:W-:Y:S05]  /*0300*/  CALL.REL.NOINC `($__internal_0_$__cuda_sm3x_div_rn_noftz_f32_slowpath) ;  /* 0x0000000000187944 */ /* 0x000fea0003c00000 */
[----:B------:R-:W-:-:S07]  /*0310*/  IMAD.MOV.U32 R9, RZ, RZ, R0 ;  /* 0x000000ffff097224 */ /* 0x000fce00078e0000 */
.L_x_3:
[----:B------:R-:W-:Y:S05]  /*0320*/  BSYNC.RECONVERGENT B0 ;  /* 0x0000000000007941 */ /* 0x000fea0003800200 */
.L_x_2:
[----:B------:R-:W-:Y:S01]  /*0330*/  IMAD.MOV.U32 R3, RZ, RZ, 0x3f800000 ;  /* 0x3f800000ff037424 */ /* 0x000fe200078e00ff */
[----:B------:R-:W-:Y:S04]  /*0340*/  STG.E desc[UR4][R4.64+0x8], R9 ;  /* 0x0000080904007986 */ /* 0x000fe8000c101904 */
[----:B------:R-:W-:Y:S01]  /*0350*/  STG.E desc[UR4][R4.64+0xc], R3 ;  /* 0x00000c0304007986 */ /* 0x000fe2000c101904 */
[----:B------:R-:W-:Y:S05]  /*0360*/  EXIT ;  /* 0x000000000000794d */ /* 0x000fea0003800000 */
        .weak           $__internal_0_$__cuda_sm3x_div_rn_noftz_f32_slowpath
        .type           $__internal_0_$__cuda_sm3x_div_rn_noftz_f32_slowpath,@function
        .size           $__internal_0_$__cuda_sm3x_div_rn_noftz_f32_slowpath,(.L_x_17 - $__internal_0_$__cuda_sm3x_div_rn_noftz_f32_slowpath)
$__internal_0_$__cuda_sm3x_div_rn_noftz_f32_slowpath:
[----:B------:R-:W-:Y:S01]  /*0370*/  SHF.R.U32.HI R8, RZ, 0x17, R3 ;  /* 0x00000017ff087819 */ /* 0x000fe20000011603 */
[----:B------:R-:W-:Y:S01]  /*0380*/  BSSY.RECONVERGENT B1, `(.L_x_4) ;  /* 0x0000062000017945 */ /* 0x000fe20003800200 */
[----:B------:R-:W-:Y:S02]  /*0390*/  SHF.R.U32.HI R7, RZ, 0x17, R0 ;  /* 0x00000017ff077819 */ /* 0x000fe40000011600 */
[----:B------:R-:W-:Y:S02]  /*03a0*/  LOP3.LUT R12, R8, 0xff, RZ, 0xc0, !PT ;  /* 0x000000ff080c7812 */ /* 0x000fe400078ec0ff */
[----:B------:R-:W-:-:S03]  /*03b0*/  LOP3.LUT R10, R7, 0xff, RZ, 0xc0, !PT ;  /* 0x000000ff070a7812 */ /* 0x000fc600078ec0ff */
[----:B------:R-:W-:Y:S02]  /*03c0*/  VIADD R9, R12, 0xffffffff ;  /* 0xffffffff0c097836 */ /* 0x000fe40000000000 */
[----:B------:R-:W-:-:S03]  /*03d0*/  VIADD R8, R10, 0xffffffff ;  /* 0xffffffff0a087836 */ /* 0x000fc60000000000 */
[----:B------:R-:W-:-:S04]  /*03e0*/  ISETP.GT.U32.AND P0, PT, R9, 0xfd, PT ;  /* 0x000000fd0900780c */ /* 0x000fc80003f04070 */
[----:B------:R-:W-:-:S13]  /*03f0*/  ISETP.GT.U32.OR P0, PT, R8, 0xfd, P0 ;  /* 0x000000fd0800780c */ /* 0x000fda0000704470 */
[----:B------:R-:W-:Y:S01]  /*0400*/  @!P0 IMAD.MOV.U32 R7, RZ, RZ, RZ ;  /* 0x000000ffff078224 */ /* 0x000fe200078e00ff */
[----:B------:R-:W-:Y:S06]  /*0410*/  @!P0 BRA `(.L_x_5) ;  /* 0x00000000005c8947 */ /* 0x000fec0003800000 */
[----:B------:R-:W-:Y:S02]  /*0420*/  FSETP.GTU.FTZ.AND P0, PT, |R0|, +INF , PT ;  /* 0x7f8000000000780b */ /* 0x000fe40003f1c200 */
[----:B------:R-:W-:-:S04]  /*0430*/  FSETP.GTU.FTZ.AND P1, PT, |R3|, +INF , PT ;  /* 0x7f8000000300780b */ /* 0x000fc80003f3c200 */
[----:B------:R-:W-:-:S13]  /*0440*/  PLOP3.LUT P0, PT, P0, P1, PT, 0xf8, 0x8f ;  /* 0x00000000008f781c */ /* 0x000fda0000703f70 */
[----:B------:R-:W-:Y:S05]  /*0450*/  @P0 BRA `(.L_x_6) ;  /* 0x00000004004c0947 */ /* 0x000fea0003800000 */
[----:B------:R-:W-:-:S13]  /*0460*/  LOP3.LUT P0, RZ, R3, 0x7fffffff, R0, 0xc8, !PT ;  /* 0x7fffffff03ff7812 */ /* 0x000fda000780c800 */
[----:B------:R-:W-:Y:S05]  /*0470*/  @!P0 BRA `(.L_x_7) ;  /* 0x00000004003c8947 */ /* 0x000fea0003800000 */
[C---:B------:R-:W-:Y:S02]  /*0480*/  FSETP.NEU.FTZ.AND P2, PT, |R0|.reuse, +INF , PT ;  /* 0x7f8000000000780b */ /* 0x040fe40003f5d200 */
[----:B------:R-:W-:Y:S02]  /*0490*/  FSETP.NEU.FTZ.AND P1, PT, |R3|, +INF , PT ;  /* 0x7f8000000300780b */ /* 0x000fe40003f3d200 */
[----:B------:R-:W-:-:S11]  /*04a0*/  FSETP.NEU.FTZ.AND P0, PT, |R0|, +INF , PT ;  /* 0x7f8000000000780b */ /* 0x000fd60003f1d200 */
[----:B------:R-:W-:Y:S05]  /*04b0*/  @!P1 BRA !P2, `(.L_x_7) ;  /* 0x00000004002c9947 */ /* 0x000fea0005000000 */
[----:B------:R-:W-:-:S04]  /*04c0*/  LOP3.LUT P2, RZ, R0, 0x7fffffff, RZ, 0xc0, !PT ;  /* 0x7fffffff00ff7812 */ /* 0x000fc8000784c0ff */
[----:B------:R-:W-:-:S13]  /*04d0*/  PLOP3.LUT P1, PT, P1, P2, PT, 0x2f, 0xf2 ;  /* 0x0000000000f2781c */ /* 0x000fda0000f24577 */
[----:B------:R-:W-:Y:S05]  /*04e0*/  @P1 BRA `(.L_x_8) ;  /* 0x0000000400181947 */ /* 0x000fea0003800000 */
[----:B------:R-:W-:-:S04]  /*04f0*/  LOP3.LUT P1, RZ, R3, 0x7fffffff, RZ, 0xc0, !PT ;  /* 0x7fffffff03ff7812 */ /* 0x000fc8000782c0ff */
[----:B------:R-:W-:-:S13]  /*0500*/  PLOP3.LUT P0, PT, P0, P1, PT, 0x2f, 0xf2 ;  /* 0x0000000000f2781c */ /* 0x000fda0000702577 */
[----:B------:R-:W-:Y:S05]  /*0510*/  @P0 BRA `(.L_x_9) ;  /* 0x0000000400000947 */ /* 0x000fea0003800000 */
[----:B------:R-:W-:Y:S02]  /*0520*/  ISETP.GE.AND P0, PT, R8, RZ, PT ;  /* 0x000000ff0800720c */ /* 0x000fe40003f06270 */
[----:B------:R-:W-:-:S11]  /*0530*/  ISETP.GE.AND P1, PT, R9, RZ, PT ;  /* 0x000000ff0900720c */ /* 0x000fd60003f26270 */
[----:B------:R-:W-:Y:S02]  /*0540*/  @P0 IMAD.MOV.U32 R7, RZ, RZ, RZ ;  /* 0x000000ffff070224 */ /* 0x000fe400078e00ff */
[----:B------:R-:W-:Y:S01]  /*0550*/  @!P0 FFMA R0, R0, 1.84467440737095516160e+19, RZ ;  /* 0x5f80000000008823 */ /* 0x000fe200000000ff */
[----:B------:R-:W-:Y:S02]  /*0560*/  @!P0 IMAD.MOV.U32 R7, RZ, RZ, -0x40 ;  /* 0xffffffc0ff078424 */ /* 0x000fe400078e00ff */
[----:B------:R-:W-:Y:S02]  /*0570*/  @!P1 FFMA R3, R3, 1.84467440737095516160e+19, RZ ;  /* 0x5f80000003039823 */ /* 0x000fe400000000ff */
[----:B------:R-:W-:-:S07]  /*0580*/  @!P1 VIADD R7, R7, 0x40 ;  /* 0x0000004007079836 */ /* 0x000fce0000000000 */
.L_x_5:
[----:B------:R-:W-:Y:S01]  /*0590*/  LEA R8, R12, 0xc0800000, 0x17 ;  /* 0xc08000000c087811 */ /* 0x000fe200078eb8ff */
[----:B------:R-:W-:Y:S04]  /*05a0*/  BSSY.RECONVERGENT B2, `(.L_x_10) ;  /* 0x0000036000027945 */ /* 0x000fe80003800200 */
[----:B------:R-:W-:Y:S02]  /*05b0*/  IMAD.IADD R8, R3, 0x1, -R8 ;  /* 0x0000000103087824 */ /* 0x000fe400078e0a08 */
[----:B------:R-:W-:Y:S02]  /*05c0*/  VIADD R3, R10, 0xffffff81 ;  /* 0xffffff810a037836 */ /* 0x000fe40000000000 */
[----:B------:R0:W1:Y:S01]  /*05d0*/  MUFU.RCP R9, R8 ;  /* 0x0000000800097308 */ /* 0x0000620000001000 */
[----:B------:R-:W-:Y:S01]  /*05e0*/  FADD.FTZ R11, -R8, -RZ ;  /* 0x800000ff080b7221 */ /* 0x000fe20000010100 */
[C---:B------:R-:W-:Y:S01]  /*05f0*/  IMAD R0, R3.reuse, -0x800000, R0 ;  /* 0xff80000003007824 */ /* 0x040fe200078e0200 */
[----:B0-----:R-:W-:-:S05]  /*0600*/  IADD3 R8, PT, PT, R3, 0x7f, -R12 ;  /* 0x0000007f03087810 */ /* 0x001fca0007ffe80c */
[----:B------:R-:W-:Y:S02]  /*0610*/  IMAD.IADD R8, R8, 0x1, R7 ;  /* 0x0000000108087824 */ /* 0x000fe400078e0207 */
[----:B-1----:R-:W-:-:S04]  /*0620*/  FFMA R10, R9, R11, 1 ;  /* 0x3f800000090a7423 */ /* 0x002fc8000000000b */
[----:B------:R-:W-:-:S04]  /*0630*/  FFMA R14, R9, R10, R9 ;  /* 0x0000000a090e7223 */ /* 0x000fc80000000009 */
[----:B------:R-:W-:-:S04]  /*0640*/  FFMA R9, R0, R14, RZ ;  /* 0x0000000e00097223 */ /* 0x000fc800000000ff */
[----:B------:R-:W-:-:S04]  /*0650*/  FFMA R10, R11, R9, R0 ;  /* 0x000000090b0a7223 */ /* 0x000fc80000000000 */
[----:B------:R-:W-:-:S04]  /*0660*/  FFMA R9, R14, R10, R9 ;  /* 0x0000000a0e097223 */ /* 0x000fc80000000009 */
[----:B------:R-:W-:-:S04]  /*0670*/  FFMA R10, R11, R9, R0 ;  /* 0x000000090b0a7223 */ /* 0x000fc80000000000 */
[----:B------:R-:W-:-:S05]  /*0680*/  FFMA R0, R14, R10, R9 ;  /* 0x0000000a0e007223 */ /* 0x000fca0000000009 */
[----:B------:R-:W-:-:S04]  /*0690*/  SHF.R.U32.HI R3, RZ, 0x17, R0 ;  /* 0x00000017ff037819 */ /* 0x000fc80000011600 */
[----:B------:R-:W-:-:S05]  /*06a0*/  LOP3.LUT R3, R3, 0xff, RZ, 0xc0, !PT ;  /* 0x000000ff03037812 */ /* 0x000fca00078ec0ff */
[----:B------:R-:W-:-:S04]  /*06b0*/  IMAD.IADD R11, R3, 0x1, R8 ;  /* 0x00000001030b7824 */ /* 0x000fc800078e0208 */
[----:B------:R-:W-:-:S05]  /*06c0*/  VIADD R3, R11, 0xffffffff ;  /* 0xffffffff0b037836 */ /* 0x000fca0000000000 */
[----:B------:R-:W-:-:S13]  /*06d0*/  ISETP.GE.U32.AND P0, PT, R3, 0xfe, PT ;  /* 0x000000fe0300780c */ /* 0x000fda0003f06070 */
[----:B------:R-:W-:Y:S05]  /*06e0*/  @!P0 BRA `(.L_x_11) ;  /* 0x0000000000808947 */ /* 0x000fea0003800000 */
[----:B------:R-:W-:-:S13]  /*06f0*/  ISETP.GT.AND P0, PT, R11, 0xfe, PT ;  /* 0x000000fe0b00780c */ /* 0x000fda0003f04270 */
[----:B------:R-:W-:Y:S05]  /*0700*/  @P0 BRA `(.L_x_12) ;  /* 0x00000000006c0947 */ /* 0x000fea0003800000 */
[----:B------:R-:W-:-:S13]  /*0710*/  ISETP.GE.AND P0, PT, R11, 0x1, PT ;  /* 0x000000010b00780c */ /* 0x000fda0003f06270 */
[----:B------:R-:W-:Y:S05]  /*0720*/  @P0 BRA `(.L_x_13) ;  /* 0x0000000000740947 */ /* 0x000fea0003800000 */
[----:B------:R-:W-:Y:S02]  /*0730*/  ISETP.GE.AND P0, PT, R11, -0x18, PT ;  /* 0xffffffe80b00780c */ /* 0x000fe40003f06270 */
[----:B------:R-:W-:-:S11]  /*0740*/  LOP3.LUT R0, R0, 0x80000000, RZ, 0xc0, !PT ;  /* 0x8000000000007812 */ /* 0x000fd600078ec0ff */
[----:B------:R-:W-:Y:S05]  /*0750*/  @!P0 BRA `(.L_x_13) ;  /* 0x0000000000688947 */ /* 0x000fea0003800000 */
[CCC-:B------:R-:W-:Y:S01]  /*0760*/  FFMA.RZ R3, R14.reuse, R10.reuse, R9.reuse ;  /* 0x0000000a0e037223 */ /* 0x1c0fe2000000c009 */
[CCC-:B------:R-:W-:Y:S01]  /*0770*/  FFMA.RM R8, R14.reuse, R10.reuse, R9.reuse ;  /* 0x0000000a0e087223 */ /* 0x1c0fe20000004009 */
[C---:B------:R-:W-:Y:S02]  /*0780*/  ISETP.NE.AND P2, PT, R11.reuse, RZ, PT ;  /* 0x000000ff0b00720c */ /* 0x040fe40003f45270 */
[----:B------:R-:W-:Y:S02]  /*0790*/  ISETP.NE.AND P1, PT, R11, RZ, PT ;  /* 0x000000ff0b00720c */ /* 0x000fe40003f25270 */
[----:B------:R-:W-:Y:S01]  /*07a0*/  LOP3.LUT R7, R3, 0x7fffff, RZ, 0xc0, !PT ;  /* 0x007fffff03077812 */ /* 0x000fe200078ec0ff */
[----:B------:R-:W-:Y:S01]  /*07b0*/  FFMA.RP R3, R14, R10, R9 ;  /* 0x0000000a0e037223 */ /* 0x000fe20000008009 */
[----:B------:R-:W-:Y:S02]  /*07c0*/  VIADD R10, R11, 0x20 ;  /* 0x000000200b0a7836 */ /* 0x000fe40000000000 */
[----:B------:R-:W-:Y:S01]  /*07d0*/  LOP3.LUT R7, R7, 0x800000, RZ, 0xfc, !PT ;  /* 0x0080000007077812 */ /* 0x000fe200078efcff */
[----:B------:R-:W-:Y:S01]  /*07e0*/  IMAD.MOV R9, RZ, RZ, -R11 ;  /* 0x000000ffff097224 */ /* 0x000fe200078e0a0b */
[----:B------:R-:W-:-:S02]  /*07f0*/  FSETP.NEU.FTZ.AND P0, PT, R3, R8, PT ;  /* 0x000000080300720b */ /* 0x000fc40003f1d000 */
[----:B------:R-:W-:Y:S02]  /*0800*/  SHF.L.U32 R10, R7, R10, RZ ;  /* 0x0000000a070a7219 */ /* 0x000fe400000006ff */
[----:B------:R-:W-:Y:S02]  /*0810*/  SEL R8, R9, RZ, P2 ;  /* 0x000000ff09087207 */ /* 0x000fe40001000000 */
[----:B------:R-:W-:Y:S02]  /*0820*/  ISETP.NE.AND P1, PT, R10, RZ, P1 ;  /* 0x000000ff0a00720c */ /* 0x000fe40000f25270 */
[----:B------:R-:W-:Y:S02]  /*0830*/  SHF.R.U32.HI R8, RZ, R8, R7 ;  /* 0x00000008ff087219 */ /* 0x000fe40000011607 */
[----:B------:R-:W-:Y:S02]  /*0840*/  PLOP3.LUT P0, PT, P0, P1, PT, 0xf8, 0x8f ;  /* 0x00000000008f781c */ /* 0x000fe40000703f70 */
[----:B------:R-:W-:-:S02]  /*0850*/  SHF.R.U32.HI R10, RZ, 0x1, R8 ;  /* 0x00000001ff0a7819 */ /* 0x000fc40000011608 */
[----:B------:R-:W-:-:S04]  /*0860*/  SEL R3, RZ, 0x1, !P0 ;  /* 0x00000001ff037807 */ /* 0x000fc80004000000 */
[----:B------:R-:W-:-:S04]  /*0870*/  LOP3.LUT R3, R3, 0x1, R10, 0xf8, !PT ;  /* 0x0000000103037812 */ /* 0x000fc800078ef80a */
[----:B------:R-:W-:-:S05]  /*0880*/  LOP3.LUT R3, R3, R8, RZ, 0xc0, !PT ;  /* 0x0000000803037212 */ /* 0x000fca00078ec0ff */
[----:B------:R-:W-:-:S05]  /*0890*/  IMAD.IADD R3, R10, 0x1, R3 ;  /* 0x000000010a037824 */ /* 0x000fca00078e0203 */
[----:B------:R-:W-:Y:S01]  /*08a0*/  LOP3.LUT R0, R3, R0, RZ, 0xfc, !PT ;  /* 0x0000000003007212 */ /* 0x000fe200078efcff */
[----:B------:R-:W-:Y:S06]  /*08b0*/  BRA `(.L_x_13) ;  /* 0x0000000000107947 */ /* 0x000fec0003800000 */
.L_x_12:
[----:B------:R-:W-:-:S04]  /*08c0*/  LOP3.LUT R0, R0, 0x80000000, RZ, 0xc0, !PT ;  /* 0x8000000000007812 */ /* 0x000fc800078ec0ff */
[----:B------:R-:W-:Y:S01]  /*08d0*/  LOP3.LUT R0, R0, 0x7f800000, RZ, 0xfc, !PT ;  /* 0x7f80000000007812 */ /* 0x000fe200078efcff */
[----:B------:R-:W-:Y:S06]  /*08e0*/  BRA `(.L_x_13) ;  /* 0x0000000000047947 */ /* 0x000fec0003800000 */
.L_x_11:
[----:B------:R-:W-:-:S07]  /*08f0*/  IMAD R0, R8, 0x800000, R0 ;  /* 0x0080000008007824 */ /* 0x000fce00078e0200 */
.L_x_13:
[----:B------:R-:W-:Y:S05]  /*0900*/  BSYNC.RECONVERGENT B2 ;  /* 0x0000000000027941 */ /* 0x000fea0003800200 */
.L_x_10:
[----:B------:R-:W-:Y:S05]  /*0910*/  BRA `(.L_x_14) ;  /* 0x0000000000207947 */ /* 0x000fea0003800000 */
.L_x_9:
[----:B------:R-:W-:-:S04]  /*0920*/  LOP3.LUT R0, R3, 0x80000000, R0, 0x48, !PT ;  /* 0x8000000003007812 */ /* 0x000fc800078e4800 */
[----:B------:R-:W-:Y:S01]  /*0930*/  LOP3.LUT R0, R0, 0x7f800000, RZ, 0xfc, !PT ;  /* 0x7f80000000007812 */ /* 0x000fe200078efcff */
[----:B------:R-:W-:Y:S06]  /*0940*/  BRA `(.L_x_14) ;  /* 0x0000000000147947 */ /* 0x000fec0003800000 */
.L_x_8:
[----:B------:R-:W-:Y:S01]  /*0950*/  LOP3.LUT R0, R3, 0x80000000, R0, 0x48, !PT ;  /* 0x8000000003007812 */ /* 0x000fe200078e4800 */
[----:B------:R-:W-:Y:S06]  /*0960*/  BRA `(.L_x_14) ;  /* 0x00000000000c7947 */ /* 0x000fec0003800000 */
.L_x_7:
[----:B------:R-:W0:Y:S01]  /*0970*/  MUFU.RSQ R0, -QNAN ;  /* 0xffc0000000007908 */ /* 0x000e220000001400 */
[----:B------:R-:W-:Y:S05]  /*0980*/  BRA `(.L_x_14) ;  /* 0x0000000000047947 */ /* 0x000fea0003800000 */
.L_x_6:
[----:B------:R-:W-:-:S07]  /*0990*/  FADD.FTZ R0, R0, R3 ;  /* 0x0000000300007221 */ /* 0x000fce0000010000 */
.L_x_14:
[----:B------:R-:W-:Y:S05]  /*09a0*/  BSYNC.RECONVERGENT B1 ;  /* 0x0000000000017941 */ /* 0x000fea0003800200 */
.L_x_4:
[----:B------:R-:W-:-:S04]  /*09b0*/  IMAD.MOV.U32 R7, RZ, RZ, 0x0 ;  /* 0x00000000ff077424 */ /* 0x000fc800078e00ff */
[----:B0-----:R-:W-:Y:S05]  /*09c0*/  RET.REL.NODEC R6 `(_Z3redPfii) ;  /* 0xfffffff4068c7950 */ /* 0x001fea0003c3ffff */
.L_x_15:
[----:B------:R-:W-:-:S00]  /*09d0*/  BRA `(.L_x_15) ;  /* 0xfffffffc00fc7947 */ /* 0x000fc0000383ffff */
[----:B------:R-:W-:-:S00]  /*09e0*/  NOP ;  /* 0x0000000000007918 */ /* 0x000fc00000000000 */
        /* <DEDUP_REMOVED lines=9> */
.L_x_17:


//--------------------- .text._Z3addPiS_S_        --------------------------
	.section	.text._Z3addPiS_S_,"ax",@progbits
	.align	128
        .global         _Z3addPiS_S_
        .type           _Z3addPiS_S_,@function
        .size           _Z3addPiS_S_,(.L_x_19 - _Z3addPiS_S_)
        .other          _Z3addPiS_S_,@"STO_CUDA_ENTRY STV_DEFAULT"
_Z3addPiS_S_:
.text._Z3addPiS_S_:
[----:B------:R-:W-:Y:S01]  /*0000*/  LDC R1, c[0x0][0x37c] ;  /* 0x0000df00ff017b82 */ /* 0x000fe20000000800 */
[----:B------:R-:W0:Y:S02]  /*0010*/  S2R R9, SR_CTAID.X ;  /* 0x0000000000097919 */ /* 0x000e240000002500 */
[----:B0-----:R-:W-:-:S13]  /*0020*/  ISETP.GT.U32.AND P0, PT, R9, 0x9, PT ;  /* 0x000000090900780c */ /* 0x001fda0003f04070 */
[----:B------:R-:W-:Y:S05]  /*0030*/  @P0 EXIT ;  /* 0x000000000000094d */ /* 0x000fea0003800000 */
[----:B------:R-:W0:Y:S01]  /*0040*/  LDC.64 R2, c[0x0][0x380] ;  /* 0x0000e000ff027b82 */ /* 0x000e220000000a00 */
[----:B------:R-:W1:Y:S07]  /*0050*/  LDCU.64 UR4, c[0x0][0x358] ;  /* 0x00006b00ff0477ac */ /* 0x000e6e0008000a00 */
[----:B------:R-:W2:Y:S08]  /*0060*/  LDC.64 R4, c[0x0][0x388] ;  /* 0x0000e200ff047b82 */ /* 0x000eb00000000a00 */
[----:B------:R-:W3:Y:S01]  /*0070*/  LDC.64 R6, c[0x0][0x390] ;  /* 0x0000e400ff067b82 */ /* 0x000ee20000000a00 */
[----:B0-----:R-:W-:-:S06]  /*0080*/  IMAD.WIDE.U32 R2, R9, 0x4, R2 ;  /* 0x0000000409027825 */ /* 0x001fcc00078e0002 */
[----:B-1----:R-:W4:Y:S01]  /*0090*/  LDG.E R2, desc[UR4][R2.64] ;  /* 0x0000000402027981 */ /* 0x002f22000c1e1900 */
[----:B--2---:R-:W-:-:S06]  /*00a0*/  IMAD.WIDE.U32 R4, R9, 0x4, R4 ;  /* 0x0000000409047825 */ /* 0x004fcc00078e0004 */
[----:B------:R-:W4:Y:S01]  /*00b0*/  LDG.E R5, desc[UR4][R4.64] ;  /* 0x0000000404057981 */ /* 0x000f22000c1e1900 */
[----:B---3--:R-:W-:Y:S01]  /*00c0*/  IMAD.WIDE.U32 R6, R9, 0x4, R6 ;  /* 0x0000000409067825 */ /* 0x008fe200078e0006 */
[----:B----4-:R-:W-:-:S05]  /*00d0*/  IADD3 R9, PT, PT, R2, R5, RZ ;  /* 0x0000000502097210 */ /* 0x010fca0007ffe0ff */
[----:B------:R-:W-:Y:S01]  /*00e0*/  STG.E desc[UR4][R6.64], R9 ;  /* 0x0000000906007986 */ /* 0x000fe2000c101904 */
[----:B------:R-:W-:Y:S05]  /*00f0*/  EXIT ;  /* 0x000000000000794d */ /* 0x000fea0003800000 */
.L_x_16:
        /* <DEDUP_REMOVED lines=16> */
.L_x_19:


//--------------------- .nv.shared.reserved.0     --------------------------
	.section	.nv.shared.reserved.0,"aw",@nobits
	.weak		__nv_reservedSMEM_offset_0_alias
	.size		__nv_reservedSMEM_offset_0_alias, 0, 64
	.other		__nv_reservedSMEM_offset_0_alias,@"STO_CUDA_RESERVED_SHARED STV_DEFAULT"
__nv_reservedSMEM_offset_0_alias:
	.zero		0
	.zero		64


//--------------------- .nv.constant0._Z3redPfii  --------------------------
	.section	.nv.constant0._Z3redPfii,"a",@progbits
	.sectionflags	@""
	.align	4
.nv.constant0._Z3redPfii:
	.zero		912


//--------------------- .nv.constant0._Z3addPiS_S_ --------------------------
	.section	.nv.constant0._Z3addPiS_S_,"a",@progbits
	.sectionflags	@""
	.align	4
.nv.constant0._Z3addPiS_S_:
	.zero		920


//--------------------- SYMBOLS --------------------------

	.type		.nv.reservedSmem.offset0,@object
	.size		.nv.reservedSmem.offset0,0x4
